//
// Generated by NVIDIA NVVM Compiler
//
// Compiler Build ID: CL-36424714
// Cuda compilation tools, release 13.0, V13.0.88
// Based on NVVM 20.0.0
//

.version 9.0
.target sm_100
.address_size 64

	// .globl	_Z6kernelP5Point
.const .align 8 .b8 target[480] = {0, 0, 0, 0, 0, 192, 130, 64, 0, 0, 0, 0, 0, 0, 77, 192, 0, 0, 0, 0, 0, 192, 130, 64, 0, 0, 0, 0, 0, 0, 75, 192, 0, 0, 0, 0, 0, 192, 130, 64, 0, 0, 0, 0, 0, 0, 73, 192, 0, 0, 0, 0, 0, 192, 130, 64, 0, 0, 0, 0, 0, 0, 71, 192, 0, 0, 0, 0, 0, 192, 130, 64, 0, 0, 0, 0, 0, 0, 69, 192, 0, 0, 0, 0, 0, 192, 130, 64, 0, 0, 0, 0, 0, 0, 67, 192, 0, 0, 0, 0, 0, 192, 130, 64, 0, 0, 0, 0, 0, 0, 65, 192, 0, 0, 0, 0, 0, 192, 130, 64, 0, 0, 0, 0, 0, 0, 62, 192, 0, 0, 0, 0, 0, 192, 130, 64, 0, 0, 0, 0, 0, 0, 58, 192, 0, 0, 0, 0, 0, 192, 130, 64, 0, 0, 0, 0, 0, 0, 54, 192, 0, 0, 0, 0, 0, 192, 130, 64, 0, 0, 0, 0, 0, 0, 50, 192, 0, 0, 0, 0, 0, 192, 130, 64, 0, 0, 0, 0, 0, 0, 44, 192, 0, 0, 0, 0, 0, 192, 130, 64, 0, 0, 0, 0, 0, 0, 36, 192, 0, 0, 0, 0, 0, 192, 130, 64, 0, 0, 0, 0, 0, 0, 24, 192, 0, 0, 0, 0, 0, 192, 130, 64, 0, 0, 0, 0, 0, 0, 0, 192, 0, 0, 0, 0, 0, 192, 130, 64, 0, 0, 0, 0, 0, 0, 0, 64, 0, 0, 0, 0, 0, 192, 130, 64, 0, 0, 0, 0, 0, 0, 24, 64, 0, 0, 0, 0, 0, 192, 130, 64, 0, 0, 0, 0, 0, 0, 36, 64, 0, 0, 0, 0, 0, 192, 130, 64, 0, 0, 0, 0, 0, 0, 44, 64, 0, 0, 0, 0, 0, 192, 130, 64, 0, 0, 0, 0, 0, 0, 50, 64, 0, 0, 0, 0, 0, 192, 130, 64, 0, 0, 0, 0, 0, 0, 54, 64, 0, 0, 0, 0, 0, 192, 130, 64, 0, 0, 0, 0, 0, 0, 58, 64, 0, 0, 0, 0, 0, 192, 130, 64, 0, 0, 0, 0, 0, 0, 62, 64, 0, 0, 0, 0, 0, 192, 130, 64, 0, 0, 0, 0, 0, 0, 65, 64, 0, 0, 0, 0, 0, 192, 130, 64, 0, 0, 0, 0, 0, 0, 67, 64, 0, 0, 0, 0, 0, 192, 130, 64, 0, 0, 0, 0, 0, 0, 69, 64, 0, 0, 0, 0, 0, 192, 130, 64, 0, 0, 0, 0, 0, 0, 71, 64, 0, 0, 0, 0, 0, 192, 130, 64, 0, 0, 0, 0, 0, 0, 73, 64, 0, 0, 0, 0, 0, 192, 130, 64, 0, 0, 0, 0, 0, 0, 75, 64, 0, 0, 0, 0, 0, 192, 130, 64, 0, 0, 0, 0, 0, 0, 77, 64};
.const .align 8 .b8 dev_ourplayer[576];
.const .align 8 .b8 dev_theirplayer[288];
.const .align 8 .b8 dev_ball[16];

.visible .entry _Z6kernelP5Point(
	.param .u64 .ptr .align 1 _Z6kernelP5Point_param_0
)
{


	ret;

}


// ===== COMPILED SASS (sm_100) =====

	.target	sm_100

	.elftype	@"ET_EXEC"


//--------------------- .note.nv.tkinfo           --------------------------
	.section	.note.nv.tkinfo,"",@"SHT_NOTE"
	.sectionflags	@"SHF_NOTE_NV_TKINFO"
	.tkinfo
        /*0018*/ 	.word	0x00000002
        /*0030*/ 	.string	""
        /*0030*/ 	.string	"ptxas"
        /*0030*/ 	.string	"Cuda compilation tools, release 13.0, V13.0.88"
        /*0030*/ 	.string	"Build cuda_13.0.r13.0/compiler.36424714_0"
        /*0030*/ 	.string	"-arch sm_100 -m 64 "



//--------------------- .note.nv.cuinfo           --------------------------
	.section	.note.nv.cuinfo,"",@"SHT_NOTE"
	.sectionflags	@"SHF_NOTE_NV_CUINFO"
        /*0018*/ 	.short	0x0002
        /*001a*/ 	.short	0x0064
        /*001c*/ 	.short	0x0082
	.zero		2


//--------------------- .nv.info                  --------------------------
	.section	.nv.info,"",@"SHT_CUDA_INFO"
	.align	4


	//----- nvinfo : EIATTR_REGCOUNT
	.align		4
        /*0000*/ 	.byte	0x04, 0x2f
        /*0002*/ 	.short	(.L_5 - .L_4)
	.align		4
.L_4:
        /*0004*/ 	.word	index@(_Z6kernelP5Point)
        /*0008*/ 	.word	0x00000004


	//----- nvinfo : EIATTR_FRAME_SIZE
	.align		4
.L_5:
        /*000c*/ 	.byte	0x04, 0x11
        /*000e*/ 	.short	(.L_7 - .L_6)
	.align		4
.L_6:
        /*0010*/ 	.word	index@(_Z6kernelP5Point)
        /*0014*/ 	.word	0x00000000


	//----- nvinfo : EIATTR_MIN_STACK_SIZE
	.align		4
.L_7:
        /*0018*/ 	.byte	0x04, 0x12
        /*001a*/ 	.short	(.L_9 - .L_8)
	.align		4
.L_8:
        /*001c*/ 	.word	index@(_Z6kernelP5Point)
        /*0020*/ 	.word	0x00000000
.L_9:


//--------------------- .nv.compat                --------------------------
	.section	.nv.compat,"",@"SHT_CUDA_COMPAT_INFO"
	.align	4
        /*0000*/ 	.byte	0x02, 0x09, 0x00, 0x00, 0x02, 0x02, 0x01, 0x00, 0x02, 0x05, 0x05, 0x00, 0x03, 0x07, 0x01, 0x01
        /*0010*/ 	.byte	0x02, 0x03, 0x00, 0x00, 0x02, 0x06, 0x01, 0x00, 0x04, 0x0b, 0x08, 0x00, 0x09, 0x00, 0x00, 0x00
        /*0020*/ 	.byte	0x00, 0x00, 0x00, 0x00


//--------------------- .nv.info._Z6kernelP5Point --------------------------
	.section	.nv.info._Z6kernelP5Point,"",@"SHT_CUDA_INFO"
	.sectionflags	@""
	.align	4


	//----- nvinfo : EIATTR_CUDA_API_VERSION
	.align		4
        /*0000*/ 	.byte	0x04, 0x37
        /*0002*/ 	.short	(.L_11 - .L_10)
.L_10:
        /*0004*/ 	.word	0x00000082


	//----- nvinfo : EIATTR_KPARAM_INFO
	.align		4
.L_11:
        /*0008*/ 	.byte	0x04, 0x17
        /*000a*/ 	.short	(.L_13 - .L_12)
.L_12:
        /*000c*/ 	.word	0x00000000
        /*0010*/ 	.short	0x0000
        /*0012*/ 	.short	0x0000
        /*0014*/ 	.byte	0x00, 0xf5, 0x21, 0x00


	//----- nvinfo : EIATTR_SPARSE_MMA_MASK
	.align		4
.L_13:
        /*0018*/ 	.byte	0x03, 0x50
        /*001a*/ 	.short	0x0000


	//----- nvinfo : EIATTR_MAXREG_COUNT
	.align		4
        /*001c*/ 	.byte	0x03, 0x1b
        /*001e*/ 	.short	0x00ff


	//----- nvinfo : EIATTR_MERCURY_ISA_VERSION
	.align		4
        /*0020*/ 	.byte	0x03, 0x5f
        /*0022*/ 	.short	0x0101


	//----- nvinfo : EIATTR_VRC_CTA_INIT_COUNT
	.align		4
        /*0024*/ 	.byte	0x02, 0x4a
	.zero		1
	.zero		1


	//----- nvinfo : EIATTR_EXIT_INSTR_OFFSETS
	.align		4
        /*0028*/ 	.byte	0x04, 0x1c
        /*002a*/ 	.short	(.L_15 - .L_14)


	//   ....[0]....
.L_14:
        /*002c*/ 	.word	0x00000010


	//----- nvinfo : EIATTR_CBANK_PARAM_SIZE
	.align		4
.L_15:
        /*0030*/ 	.byte	0x03, 0x19
        /*0032*/ 	.short	0x0008


	//----- nvinfo : EIATTR_PARAM_CBANK
	.align		4
        /*0034*/ 	.byte	0x04, 0x0a
        /*0036*/ 	.short	(.L_17 - .L_16)
	.align		4
.L_16:
        /*0038*/ 	.word	index@(.nv.constant0._Z6kernelP5Point)
        /*003c*/ 	.short	0x0380
        /*003e*/ 	.short	0x0008


	//----- nvinfo : EIATTR_SW_WAR
	.align		4
.L_17:
        /*0040*/ 	.byte	0x04, 0x36
        /*0042*/ 	.short	(.L_19 - .L_18)
.L_18:
        /*0044*/ 	.word	0x00000008
.L_19:


//--------------------- .nv.callgraph             --------------------------
	.section	.nv.callgraph,"",@"SHT_CUDA_CALLGRAPH"
	.align	4
	.sectionentsize	8
	.align		4
        /*0000*/ 	.word	0x00000000
	.align		4
        /*0004*/ 	.word	0xffffffff
	.align		4
        /*0008*/ 	.word	0x00000000
	.align		4
        /*000c*/ 	.word	0xfffffffe
	.align		4
        /*0010*/ 	.word	0x00000000
	.align		4
        /*0014*/ 	.word	0xfffffffd
	.align		4
        /*0018*/ 	.word	0x00000000
	.align		4
        /*001c*/ 	.word	0xfffffffc


//--------------------- .nv.constant3             --------------------------
	.section	.nv.constant3,"a",@progbits
	.align	8
.nv.constant3:
	.type		target,@object
	.size		target,(dev_ourplayer - target)
target:
        /*0000*/ 	.byte	0x00, 0x00, 0x00, 0x00, 0x00, 0xc0, 0x82, 0x40, 0x00, 0x00, 0x00, 0x00, 0x00, 0x00, 0x4d, 0xc0
        /* <DEDUP_REMOVED lines=29> */
	.type		dev_ourplayer,@object
	.size		dev_ourplayer,(dev_theirplayer - dev_ourplayer)
dev_ourplayer:
	.zero		576
	.type		dev_theirplayer,@object
	.size		dev_theirplayer,(dev_ball - dev_theirplayer)
dev_theirplayer:
	.zero		288
	.type		dev_ball,@object
	.size		dev_ball,(.L_3 - dev_ball)
dev_ball:
	.zero		16
.L_3:


//--------------------- .text._Z6kernelP5Point    --------------------------
	.section	.text._Z6kernelP5Point,"ax",@progbits
	.align	128
        .global         _Z6kernelP5Point
        .type           _Z6kernelP5Point,@function
        .size           _Z6kernelP5Point,(.L_x_1 - _Z6kernelP5Point)
        .other          _Z6kernelP5Point,@"STO_CUDA_ENTRY STV_DEFAULT"
_Z6kernelP5Point:
.text._Z6kernelP5Point:
[----:B------:R-:W-:Y:S01]  /*0000*/  LDC R1, c[0x0][0x37c] ;  /* 0x0000df00ff017b82 */ /* 0x000fe20000000800 */
[----:B------:R-:W-:Y:S05]  /*0010*/  EXIT ;  /* 0x000000000000794d */ /* 0x000fea0003800000 */
.L_x_0:
[----:B------:R-:W-:-:S00]  /*0020*/  BRA `(.L_x_0) ;  /* 0xfffffffc00fc7947 */ /* 0x000fc0000383ffff */
[----:B------:R-:W-:-:S00]  /*0030*/  NOP ;  /* 0x0000000000007918 */ /* 0x000fc00000000000 */
        /* <DEDUP_REMOVED lines=12> */
.L_x_1:


//--------------------- .nv.shared.reserved.0     --------------------------
	.section	.nv.shared.reserved.0,"aw",@nobits
	.weak		__nv_reservedSMEM_offset_0_alias
	.size		__nv_reservedSMEM_offset_0_alias, 0, 64
	.other		__nv_reservedSMEM_offset_0_alias,@"STO_CUDA_RESERVED_SHARED STV_DEFAULT"
__nv_reservedSMEM_offset_0_alias:
	.zero		0
	.zero		64


//--------------------- .nv.constant0._Z6kernelP5Point --------------------------
	.section	.nv.constant0._Z6kernelP5Point,"a",@progbits
	.sectionflags	@""
	.align	4
.nv.constant0._Z6kernelP5Point:
	.zero		904


//--------------------- SYMBOLS --------------------------

	.type		.nv.reservedSmem.offset0,@object
	.size		.nv.reservedSmem.offset0,0x4
